	.headerflags	@"EF_CUDA_TEXMODE_UNIFIED EF_CUDA_64BIT_ADDRESS EF_CUDA_ACCELERATORS EF_CUDA_SM90 EF_CUDA_VIRTUAL_SM(EF_CUDA_SM90)"
	.elftype	@"ET_EXEC"


//--------------------- .nv.info                  --------------------------
	.section	.nv.info,"",@"SHT_CUDA_INFO"
	.align	4


	//----- nvinfo : EIATTR_REGCOUNT
	.align		4
        /*0000*/ 	.byte	0x04, 0x2f
        /*0002*/ 	.short	(.L_3 - .L_2)
	.align		4
.L_2:
        /*0004*/ 	.word	index@(triton_poi_fused_add_convolution_mul_pow_reciprocal_sin_view_15)
        /*0008*/ 	.word	0x00000015


	//----- nvinfo : EIATTR_MIN_STACK_SIZE
	.align		4
.L_3:
        /*000c*/ 	.byte	0x04, 0x12
        /*000e*/ 	.short	(.L_5 - .L_4)
	.align		4
.L_4:
        /*0010*/ 	.word	index@(triton_poi_fused_add_convolution_mul_pow_reciprocal_sin_view_15)
        /*0014*/ 	.word	0x00000020


	//----- nvinfo : EIATTR_FRAME_SIZE
	.align		4
.L_5:
        /*0018*/ 	.byte	0x04, 0x11
        /*001a*/ 	.short	(.L_7 - .L_6)
	.align		4
.L_6:
        /*001c*/ 	.word	index@(triton_poi_fused_add_convolution_mul_pow_reciprocal_sin_view_15)
        /*0020*/ 	.word	0x00000020


	//----- nvinfo : EIATTR_MIN_STACK_SIZE
	.align		4
.L_7:
        /*0024*/ 	.byte	0x04, 0x12
        /*0026*/ 	.short	(.L_9 - .L_8)
	.align		4
.L_8:
        /*0028*/ 	.word	index@(triton_poi_fused_add_convolution_mul_pow_reciprocal_sin_view_15)
        /*002c*/ 	.word	0x00000020
.L_9:


//--------------------- .nv.info.triton_poi_fused_add_convolution_mul_pow_reciprocal_sin_view_15 --------------------------
	.section	.nv.info.triton_poi_fused_add_convolution_mul_pow_reciprocal_sin_view_15,"",@"SHT_CUDA_INFO"
	.sectionflags	@""
	.align	4


	//----- nvinfo : EIATTR_CUDA_API_VERSION
	.align		4
        /*0000*/ 	.byte	0x04, 0x37
        /*0002*/ 	.short	(.L_11 - .L_10)
.L_10:
        /*0004*/ 	.word	0x0000007c


	//----- nvinfo : EIATTR_KPARAM_INFO
	.align		4
.L_11:
        /*0008*/ 	.byte	0x04, 0x17
        /*000a*/ 	.short	(.L_13 - .L_12)
.L_12:
        /*000c*/ 	.word	0x00000000
        /*0010*/ 	.short	0x0005
        /*0012*/ 	.short	0x0028
        /*0014*/ 	.byte	0x00, 0xf0, 0x11, 0x00


	//----- nvinfo : EIATTR_KPARAM_INFO
	.align		4
.L_13:
        /*0018*/ 	.byte	0x04, 0x17
        /*001a*/ 	.short	(.L_15 - .L_14)
.L_14:
        /*001c*/ 	.word	0x00000000
        /*0020*/ 	.short	0x0004
        /*0022*/ 	.short	0x0020
        /*0024*/ 	.byte	0x00, 0xf4, 0x21, 0x00


	//----- nvinfo : EIATTR_KPARAM_INFO
	.align		4
.L_15:
        /*0028*/ 	.byte	0x04, 0x17
        /*002a*/ 	.short	(.L_17 - .L_16)
.L_16:
        /*002c*/ 	.word	0x00000000
        /*0030*/ 	.short	0x0003
        /*0032*/ 	.short	0x0018
        /*0034*/ 	.byte	0x00, 0xf4, 0x21, 0x00


	//----- nvinfo : EIATTR_KPARAM_INFO
	.align		4
.L_17:
        /*0038*/ 	.byte	0x04, 0x17
        /*003a*/ 	.short	(.L_19 - .L_18)
.L_18:
        /*003c*/ 	.word	0x00000000
        /*0040*/ 	.short	0x0002
        /*0042*/ 	.short	0x0010
        /*0044*/ 	.byte	0x00, 0xf4, 0x21, 0x00


	//----- nvinfo : EIATTR_KPARAM_INFO
	.align		4
.L_19:
        /*0048*/ 	.byte	0x04, 0x17
        /*004a*/ 	.short	(.L_21 - .L_20)
.L_20:
        /*004c*/ 	.word	0x00000000
        /*0050*/ 	.short	0x0001
        /*0052*/ 	.short	0x0008
        /*0054*/ 	.byte	0x00, 0xf4, 0x21, 0x00


	//----- nvinfo : EIATTR_KPARAM_INFO
	.align		4
.L_21:
        /*0058*/ 	.byte	0x04, 0x17
        /*005a*/ 	.short	(.L_23 - .L_22)
.L_22:
        /*005c*/ 	.word	0x00000000
        /*0060*/ 	.short	0x0000
        /*0062*/ 	.short	0x0000
        /*0064*/ 	.byte	0x00, 0xf4, 0x21, 0x00


	//----- nvinfo : EIATTR_SPARSE_MMA_MASK
	.align		4
.L_23:
        /*0068*/ 	.byte	0x03, 0x50
        /*006a*/ 	.short	0x0000


	//----- nvinfo : EIATTR_MAXREG_COUNT
	.align		4
        /*006c*/ 	.byte	0x03, 0x1b
        /*006e*/ 	.short	0x00ff


	//----- nvinfo : EIATTR_EXIT_INSTR_OFFSETS
	.align		4
        /*0070*/ 	.byte	0x04, 0x1c
        /*0072*/ 	.short	(.L_25 - .L_24)


	//   ....[0]....
.L_24:
        /*0074*/ 	.word	0x00000800


	//   ....[1]....
        /*0078*/ 	.word	0x00000820


	//----- nvinfo : EIATTR_REQNTID
	.align		4
.L_25:
        /*007c*/ 	.byte	0x04, 0x10
        /*007e*/ 	.short	(.L_27 - .L_26)
.L_26:
        /*0080*/ 	.word	0x00000080
        /*0084*/ 	.word	0x00000001
        /*0088*/ 	.word	0x00000001


	//----- nvinfo : EIATTR_CRS_STACK_SIZE
	.align		4
.L_27:
        /*008c*/ 	.byte	0x04, 0x1e
        /*008e*/ 	.short	(.L_29 - .L_28)
.L_28:
        /*0090*/ 	.word	0x00000000


	//----- nvinfo : EIATTR_CBANK_PARAM_SIZE
	.align		4
.L_29:
        /*0094*/ 	.byte	0x03, 0x19
        /*0096*/ 	.short	0x002c


	//----- nvinfo : EIATTR_PARAM_CBANK
	.align		4
        /*0098*/ 	.byte	0x04, 0x0a
        /*009a*/ 	.short	(.L_31 - .L_30)
	.align		4
.L_30:
        /*009c*/ 	.word	index@(.nv.constant0.triton_poi_fused_add_convolution_mul_pow_reciprocal_sin_view_15)
        /*00a0*/ 	.short	0x0210
        /*00a2*/ 	.short	0x002c


	//----- nvinfo : EIATTR_SW_WAR
	.align		4
.L_31:
        /*00a4*/ 	.byte	0x04, 0x36
        /*00a6*/ 	.short	(.L_33 - .L_32)
.L_32:
        /*00a8*/ 	.word	0x00000008
.L_33:


//--------------------- .nv.callgraph             --------------------------
	.section	.nv.callgraph,"",@"SHT_CUDA_CALLGRAPH"
	.align	4
	.sectionentsize	8
	.align		4
        /*0000*/ 	.word	0x00000000
	.align		4
        /*0004*/ 	.word	0xffffffff
	.align		4
        /*0008*/ 	.word	0x00000000
	.align		4
        /*000c*/ 	.word	0xfffffffe
	.align		4
        /*0010*/ 	.word	0x00000000
	.align		4
        /*0014*/ 	.word	0xfffffffd
	.align		4
        /*0018*/ 	.word	0x00000000
	.align		4
        /*001c*/ 	.word	0xfffffffc


//--------------------- .nv.constant4             --------------------------
	.section	.nv.constant4,"a",@progbits
	.align	8
	.align		8
.nv.constant4:
        /*0000*/ 	.dword	_$_str
	.align		8
        /*0008*/ 	.dword	__cudart_i2opi_f


//--------------------- .text.triton_poi_fused_add_convolution_mul_pow_reciprocal_sin_view_15 --------------------------
	.section	.text.triton_poi_fused_add_convolution_mul_pow_reciprocal_sin_view_15,"ax",@progbits
	.align	128
        .global         triton_poi_fused_add_convolution_mul_pow_reciprocal_sin_view_15
        .type           triton_poi_fused_add_convolution_mul_pow_reciprocal_sin_view_15,@function
        .size           triton_poi_fused_add_convolution_mul_pow_reciprocal_sin_view_15,(.L_x_4 - triton_poi_fused_add_convolution_mul_pow_reciprocal_sin_view_15)
        .other          triton_poi_fused_add_convolution_mul_pow_reciprocal_sin_view_15,@"STO_CUDA_ENTRY STV_DEFAULT"
triton_poi_fused_add_convolution_mul_pow_reciprocal_sin_view_15:
.text.triton_poi_fused_add_convolution_mul_pow_reciprocal_sin_view_15:
[----:B------:R-:W0:Y:S01]  /*0000*/  LDC R1, c[0x0][0x28] ;  /* 0x00000a00ff017b82 */ /* 0x000e220000000800 */
[----:B------:R-:W1:Y:S07]  /*0010*/  S2R R10, SR_TID.X ;  /* 0x00000000000a7919 */ /* 0x000e6e0000002100 */
[----:B------:R-:W2:Y:S01]  /*0020*/  LDC.64 R8, c[0x0][0x210] ;  /* 0x00008400ff087b82 */ /* 0x000ea20000000a00 */
[----:B------:R-:W-:Y:S01]  /*0030*/  IMAD.MOV.U32 R11, RZ, RZ, RZ ;  /* 0x000000ffff0b7224 */ /* 0x000fe200078e00ff */
[----:B------:R-:W3:Y:S01]  /*0040*/  S2R R7, SR_CTAID.X ;  /* 0x0000000000077919 */ /* 0x000ee20000002500 */
[----:B0-----:R-:W-:-:S05]  /*0050*/  VIADD R1, R1, 0xffffffe0 ;  /* 0xffffffe001017836 */ /* 0x001fca0000000000 */
[----:B------:R-:W0:Y:S08]  /*0060*/  LDC.64 R4, c[0x0][0x220] ;  /* 0x00008800ff047b82 */ /* 0x000e300000000a00 */
[----:B------:R-:W4:Y:S01]  /*0070*/  LDC.64 R2, c[0x0][0x218] ;  /* 0x00008600ff027b82 */ /* 0x000f220000000a00 */
[----:B------:R-:W-:Y:S01]  /*0080*/  ULDC.64 UR4, c[0x0][0x208] ;  /* 0x0000820000047ab9 */ /* 0x000fe20000000a00 */
[----:B-1----:R-:W-:-:S05]  /*0090*/  LOP3.LUT R10, R10, 0x7f, RZ, 0xc0, !PT ;  /* 0x0000007f0a0a7812 */ /* 0x002fca00078ec0ff */
[----:B---3--:R-:W-:Y:S02]  /*00a0*/  IMAD R10, R7, 0x80, R10 ;  /* 0x00000080070a7824 */ /* 0x008fe400078e020a */
[----:B------:R-:W1:Y:S01]  /*00b0*/  LDC.64 R6, c[0x0][0x228] ;  /* 0x00008a00ff067b82 */ /* 0x000e620000000a00 */
[----:B------:R-:W-:Y:S01]  /*00c0*/  HFMA2.MMA R12, -RZ, RZ, 0, 0 ;  /* 0x00000000ff0c7435 */ /* 0x000fe200000001ff */
[C---:B--2---:R-:W-:Y:S01]  /*00d0*/  IMAD.WIDE R8, R10.reuse, 0x4, R8 ;  /* 0x000000040a087825 */ /* 0x044fe200078e0208 */
[C---:B------:R-:W-:Y:S01]  /*00e0*/  ISETP.GE.AND P1, PT, R10.reuse, 0x100, PT ;  /* 0x000001000a00780c */ /* 0x040fe20003f26270 */
[----:B----4-:R-:W2:Y:S02]  /*00f0*/  LDG.E R2, desc[UR4][R2.64] ;  /* 0x0000000402027981 */ /* 0x010ea4000c1e1900 */
[----:B0-----:R-:W-:-:S10]  /*0100*/  IMAD.WIDE R4, R10, 0x4, R4 ;  /* 0x000000040a047825 */ /* 0x001fd400078e0204 */
[----:B------:R-:W2:Y:S04]  /*0110*/  @!P1 LDG.E R11, desc[UR4][R8.64] ;  /* 0x00000004080b9981 */ /* 0x000ea8000c1e1900 */
[----:B------:R-:W3:Y:S04]  /*0120*/  @!P1 LDG.E R12, desc[UR4][R4.64] ;  /* 0x00000004040c9981 */ /* 0x000ee8000c1e1900 */
[----:B-1----:R-:W4:Y:S01]  /*0130*/  LDG.E R7, desc[UR4][R6.64] ;  /* 0x0000000406077981 */ /* 0x002f22000c1e1900 */
[----:B------:R-:W-:Y:S01]  /*0140*/  BSSY B0, `(.L_x_0) ;  /* 0x000004a000007945 */ /* 0x000fe20003800000 */
[----:B--2---:R-:W-:-:S04]  /*0150*/  FADD R11, R2, R11 ;  /* 0x0000000b020b7221 */ /* 0x004fc80000000000 */
[----:B---3--:R-:W-:-:S04]  /*0160*/  FADD R12, R11, R12 ;  /* 0x0000000c0b0c7221 */ /* 0x008fc80000000000 */
[C---:B----4-:R-:W-:Y:S01]  /*0170*/  FMUL R13, R7.reuse, R12 ;  /* 0x0000000c070d7220 */ /* 0x050fe20000400000 */
[----:B------:R-:W-:-:S03]  /*0180*/  FADD R14, R7, 9.9999997171806853657e-10 ;  /* 0x3089705f070e7421 */ /* 0x000fc60000000000 */
[C---:B------:R-:W-:Y:S01]  /*0190*/  FMUL R0, R13.reuse, 0.63661974668502807617 ;  /* 0x3f22f9830d007820 */ /* 0x040fe20000400000 */
[----:B------:R-:W-:-:S05]  /*01a0*/  FADD.FTZ R15, |R13|, -RZ ;  /* 0x800000ff0d0f7221 */ /* 0x000fca0000010200 */
[----:B------:R-:W0:Y:S01]  /*01b0*/  F2I.FTZ.NTZ R0, R0 ;  /* 0x0000000000007305 */ /* 0x000e220000213100 */
[----:B------:R-:W-:Y:S02]  /*01c0*/  FSETP.GE.AND P0, PT, R15, 105615, PT ;  /* 0x47ce47800f00780b */ /* 0x000fe40003f06000 */
[----:B0-----:R-:W-:-:S05]  /*01d0*/  I2FP.F32.S32 R2, R0 ;  /* 0x0000000000027245 */ /* 0x001fca0000201400 */
[----:B------:R-:W-:-:S04]  /*01e0*/  FFMA.FTZ R3, R2, -1.5707962512969970703, R13 ;  /* 0xbfc90fda02037823 */ /* 0x000fc8000001000d */
[----:B------:R-:W-:-:S04]  /*01f0*/  FFMA.FTZ R3, R2, -7.5497894158615963534e-08, R3 ;  /* 0xb3a2216802037823 */ /* 0x000fc80000010003 */
[----:B------:R-:W-:Y:S01]  /*0200*/  FFMA.FTZ R2, R2, -5.3903029534742383927e-15, R3 ;  /* 0xa7c234c502027823 */ /* 0x000fe20000010003 */
[----:B------:R-:W-:Y:S06]  /*0210*/  @!P0 BRA `(.L_x_1) ;  /* 0x0000000000f08947 */ /* 0x000fec0003800000 */
[----:B------:R-:W-:-:S13]  /*0220*/  FSETP.NEU.AND P0, PT, R15, +INF , PT ;  /* 0x7f8000000f00780b */ /* 0x000fda0003f0d000 */
[----:B------:R-:W-:Y:S01]  /*0230*/  @!P0 FMUL.FTZ R2, RZ, R13 ;  /* 0x0000000dff028220 */ /* 0x000fe20000410000 */
[----:B------:R-:W-:Y:S01]  /*0240*/  @!P0 IMAD.MOV.U32 R0, RZ, RZ, RZ ;  /* 0x000000ffff008224 */ /* 0x000fe200078e00ff */
[----:B------:R-:W-:Y:S06]  /*0250*/  @!P0 BRA `(.L_x_1) ;  /* 0x0000000000e08947 */ /* 0x000fec0003800000 */
[----:B------:R-:W-:Y:S01]  /*0260*/  SHF.R.U32.HI R18, RZ, 0x17, R13 ;  /* 0x00000017ff127819 */ /* 0x000fe2000001160d */
[----:B------:R-:W-:Y:S01]  /*0270*/  IMAD.SHL.U32 R3, R13, 0x100, RZ ;  /* 0x000001000d037824 */ /* 0x000fe200078e00ff */
[----:B------:R-:W-:Y:S01]  /*0280*/  HFMA2.MMA R15, -RZ, RZ, 0, 0 ;  /* 0x00000000ff0f7435 */ /* 0x000fe200000001ff */
[----:B------:R-:W-:Y:S01]  /*0290*/  MOV R0, RZ ;  /* 0x000000ff00007202 */ /* 0x000fe20000000f00 */
[----:B------:R-:W-:Y:S01]  /*02a0*/  IMAD.MOV.U32 R5, RZ, RZ, RZ ;  /* 0x000000ffff057224 */ /* 0x000fe200078e00ff */
[----:B------:R-:W-:Y:S01]  /*02b0*/  LOP3.LUT R2, R18, 0xe0, RZ, 0xc0, !PT ;  /* 0x000000e012027812 */ /* 0x000fe200078ec0ff */
[----:B------:R-:W-:Y:S01]  /*02c0*/  ULDC.64 UR6, c[0x4][0x8] ;  /* 0x0100020000067ab9 */ /* 0x000fe20000000a00 */
[----:B------:R-:W-:-:S03]  /*02d0*/  LOP3.LUT R3, R3, 0x80000000, RZ, 0xfc, !PT ;  /* 0x8000000003037812 */ /* 0x000fc600078efcff */
[----:B------:R-:W-:Y:S02]  /*02e0*/  VIADD R4, R2, 0xffffff80 ;  /* 0xffffff8002047836 */ /* 0x000fe40000000000 */
[----:B------:R-:W-:-:S03]  /*02f0*/  IMAD.MOV.U32 R2, RZ, RZ, R1 ;  /* 0x000000ffff027224 */ /* 0x000fc600078e0001 */
[----:B------:R-:W-:-:S07]  /*0300*/  SHF.R.U32.HI R4, RZ, 0x5, R4 ;  /* 0x00000005ff047819 */ /* 0x000fce0000011604 */
.L_x_2:
[----:B------:R-:W-:-:S04]  /*0310*/  IADD3 R16, P0, R5, UR6, RZ ;  /* 0x0000000605107c10 */ /* 0x000fc8000ff1e0ff */
[----:B------:R-:W-:-:S06]  /*0320*/  IADD3.X R17, R15, UR7, RZ, P0, !PT ;  /* 0x000000070f117c10 */ /* 0x000fcc00087fe4ff */
[----:B------:R-:W2:Y:S01]  /*0330*/  LDG.E.CONSTANT R17, desc[UR4][R16.64] ;  /* 0x0000000410117981 */ /* 0x000ea2000c1e9900 */
[----:B------:R-:W-:Y:S01]  /*0340*/  IADD3 R5, P2, R5, 0x4, RZ ;  /* 0x0000000405057810 */ /* 0x000fe20007f5e0ff */
[----:B------:R-:W-:Y:S01]  /*0350*/  IMAD.MOV.U32 R6, RZ, RZ, R0 ;  /* 0x000000ffff067224 */ /* 0x000fe200078e0000 */
[----:B------:R-:W-:Y:S02]  /*0360*/  MOV R7, RZ ;  /* 0x000000ff00077202 */ /* 0x000fe40000000f00 */
[----:B------:R-:W-:Y:S01]  /*0370*/  ISETP.NE.U32.AND P0, PT, R5, 0x18, PT ;  /* 0x000000180500780c */ /* 0x000fe20003f05070 */
[----:B------:R-:W-:-:S05]  /*0380*/  IMAD.X R15, RZ, RZ, R15, P2 ;  /* 0x000000ffff0f7224 */ /* 0x000fca00010e060f */
[----:B------:R-:W-:Y:S01]  /*0390*/  ISETP.NE.AND.EX P0, PT, R15, RZ, PT, P0 ;  /* 0x000000ff0f00720c */ /* 0x000fe20003f05300 */
[----:B--2---:R-:W-:-:S04]  /*03a0*/  IMAD.WIDE.U32 R6, R3, R17, R6 ;  /* 0x0000001103067225 */ /* 0x004fc800078e0006 */
[----:B------:R-:W-:Y:S01]  /*03b0*/  IMAD.MOV.U32 R0, RZ, RZ, R7 ;  /* 0x000000ffff007224 */ /* 0x000fe200078e0007 */
[----:B------:R0:W-:Y:S02]  /*03c0*/  STL [R2], R6 ;  /* 0x0000000602007387 */ /* 0x0001e40000100800 */
[----:B0-----:R-:W-:-:S05]  /*03d0*/  IADD3 R2, R2, 0x4, RZ ;  /* 0x0000000402027810 */ /* 0x001fca0007ffe0ff */
[----:B------:R-:W-:Y:S05]  /*03e0*/  @P0 BRA `(.L_x_2) ;  /* 0xfffffffc00c80947 */ /* 0x000fea000383ffff */
[----:B------:R-:W-:Y:S01]  /*03f0*/  LOP3.LUT P0, R6, R18, 0x1f, RZ, 0xc0, !PT ;  /* 0x0000001f12067812 */ /* 0x000fe2000780c0ff */
[----:B------:R-:W-:Y:S01]  /*0400*/  IMAD R16, R4, -0x4, R1 ;  /* 0xfffffffc04107824 */ /* 0x000fe200078e0201 */
[----:B------:R0:W-:Y:S04]  /*0410*/  STL [R1+0x18], R0 ;  /* 0x0000180001007387 */ /* 0x0001e80000100800 */
[----:B------:R-:W2:Y:S04]  /*0420*/  LDL R2, [R16+0x18] ;  /* 0x0000180010027983 */ /* 0x000ea80000100800 */
[----:B------:R-:W3:Y:S04]  /*0430*/  LDL R3, [R16+0x14] ;  /* 0x0000140010037983 */ /* 0x000ee80000100800 */
[----:B------:R-:W4:Y:S01]  /*0440*/  @P0 LDL R7, [R16+0x10] ;  /* 0x0000100010070983 */ /* 0x000f220000100800 */
[----:B------:R-:W-:Y:S01]  /*0450*/  @P0 IADD3 R4, -R6, 0x20, RZ ;  /* 0x0000002006040810 */ /* 0x000fe20007ffe1ff */
[----:B------:R-:W-:Y:S01]  /*0460*/  UMOV UR6, 0x54442d19 ;  /* 0x54442d1900067882 */ /* 0x000fe20000000000 */
[----:B------:R-:W-:Y:S01]  /*0470*/  UMOV UR7, 0x3bf921fb ;  /* 0x3bf921fb00077882 */ /* 0x000fe20000000000 */
[----:B--2---:R-:W-:-:S02]  /*0480*/  @P0 SHF.L.U32 R5, R2, R6, RZ ;  /* 0x0000000602050219 */ /* 0x004fc400000006ff */
[----:B---3--:R-:W-:Y:S02]  /*0490*/  @P0 SHF.L.U32 R6, R3, R6, RZ ;  /* 0x0000000603060219 */ /* 0x008fe400000006ff */
[-C--:B----4-:R-:W-:Y:S02]  /*04a0*/  @P0 SHF.R.U32.HI R7, RZ, R4.reuse, R7 ;  /* 0x00000004ff070219 */ /* 0x090fe40000011607 */
[----:B------:R-:W-:-:S03]  /*04b0*/  @P0 SHF.R.U32.HI R4, RZ, R4, R3 ;  /* 0x00000004ff040219 */ /* 0x000fc60000011603 */
[----:B------:R-:W-:Y:S02]  /*04c0*/  @P0 IMAD.IADD R3, R6, 0x1, R7 ;  /* 0x0000000106030824 */ /* 0x000fe400078e0207 */
[----:B------:R-:W-:-:S05]  /*04d0*/  @P0 IMAD.IADD R2, R5, 0x1, R4 ;  /* 0x0000000105020824 */ /* 0x000fca00078e0204 */
[C---:B------:R-:W-:Y:S02]  /*04e0*/  SHF.L.W.U32.HI R15, R3.reuse, 0x2, R2 ;  /* 0x00000002030f7819 */ /* 0x040fe40000010e02 */
[----:B------:R-:W-:Y:S02]  /*04f0*/  SHF.L.U32 R3, R3, 0x2, RZ ;  /* 0x0000000203037819 */ /* 0x000fe400000006ff */
[----:B0-----:R-:W-:-:S04]  /*0500*/  SHF.R.S32.HI R0, RZ, 0x1f, R15 ;  /* 0x0000001fff007819 */ /* 0x001fc8000001140f */
[C---:B------:R-:W-:Y:S02]  /*0510*/  LOP3.LUT R6, R0.reuse, R3, RZ, 0x3c, !PT ;  /* 0x0000000300067212 */ /* 0x040fe400078e3cff */
[----:B------:R-:W-:-:S04]  /*0520*/  LOP3.LUT R7, R0, R15, RZ, 0x3c, !PT ;  /* 0x0000000f00077212 */ /* 0x000fc800078e3cff */
[----:B------:R-:W0:Y:S01]  /*0530*/  I2F.F64.S64 R4, R6 ;  /* 0x0000000600047312 */ /* 0x000e220000301c00 */
[----:B------:R-:W-:Y:S02]  /*0540*/  ISETP.GE.AND P0, PT, R13, RZ, PT ;  /* 0x000000ff0d00720c */ /* 0x000fe40003f06270 */
[----:B------:R-:W-:Y:S01]  /*0550*/  SHF.R.U32.HI R0, RZ, 0x1e, R2 ;  /* 0x0000001eff007819 */ /* 0x000fe20000011602 */
[----:B0-----:R-:W-:-:S03]  /*0560*/  DMUL R4, R4, UR6 ;  /* 0x0000000604047c28 */ /* 0x001fc60008000000 */
[C---:B------:R-:W-:Y:S02]  /*0570*/  LEA.HI R0, R15.reuse, R0, RZ, 0x1 ;  /* 0x000000000f007211 */ /* 0x040fe400078f08ff */
[----:B------:R-:W-:-:S05]  /*0580*/  LOP3.LUT R13, R15, R13, RZ, 0x3c, !PT ;  /* 0x0000000d0f0d7212 */ /* 0x000fca00078e3cff */
[----:B------:R-:W0:Y:S01]  /*0590*/  F2F.F32.F64 R4, R4 ;  /* 0x0000000400047310 */ /* 0x000e220000301000 */
[----:B------:R-:W-:Y:S01]  /*05a0*/  IMAD.MOV R2, RZ, RZ, -R0 ;  /* 0x000000ffff027224 */ /* 0x000fe200078e0a00 */
[----:B------:R-:W-:-:S03]  /*05b0*/  ISETP.GE.AND P2, PT, R13, RZ, PT ;  /* 0x000000ff0d00720c */ /* 0x000fc60003f46270 */
[----:B------:R-:W-:Y:S01]  /*05c0*/  @!P0 IMAD.MOV.U32 R0, RZ, RZ, R2 ;  /* 0x000000ffff008224 */ /* 0x000fe200078e0002 */
[----:B0-----:R-:W-:-:S09]  /*05d0*/  FSEL R2, -R4, R4, !P2 ;  /* 0x0000000404027208 */ /* 0x001fd20005000100 */
.L_x_1:
[----:B------:R-:W-:Y:S05]  /*05e0*/  BSYNC B0 ;  /* 0x0000000000007941 */ /* 0x000fea0003800000 */
.L_x_0:
[----:B------:R-:W-:Y:S01]  /*05f0*/  LOP3.LUT R3, R0, 0x1, RZ, 0xc0, !PT ;  /* 0x0000000100037812 */ /* 0x000fe200078ec0ff */
[----:B------:R-:W-:Y:S01]  /*0600*/  FMUL.FTZ R6, R2, R2 ;  /* 0x0000000202067220 */ /* 0x000fe20000410000 */
[C---:B------:R-:W-:Y:S01]  /*0610*/  FSETP.GT.AND P0, PT, |R14|.reuse, 8.50705917302346158658e+37, PT ;  /* 0x7e8000000e00780b */ /* 0x040fe20003f04200 */
[----:B------:R-:W-:Y:S01]  /*0620*/  IMAD.MOV.U32 R4, RZ, RZ, 0x3c0885e4 ;  /* 0x3c0885e4ff047424 */ /* 0x000fe200078e00ff */
[----:B------:R-:W-:Y:S01]  /*0630*/  ISETP.NE.U32.AND P3, PT, R3, 0x1, PT ;  /* 0x000000010300780c */ /* 0x000fe20003f65070 */
[----:B------:R-:W-:Y:S01]  /*0640*/  ULDC.64 UR6, c[0x0][0x230] ;  /* 0x00008c0000067ab9 */ /* 0x000fe20000000a00 */
[----:B------:R-:W-:Y:S01]  /*0650*/  FSETP.GEU.AND P2, PT, |R14|, 1.175494350822287508e-38, PT ;  /* 0x008000000e00780b */ /* 0x000fe20003f4e200 */
[----:B------:R0:W-:Y:S01]  /*0660*/  @!P1 STG.E desc[UR4][R8.64], R11 ;  /* 0x0000000b08009986 */ /* 0x0001e2000c101904 */
[----:B------:R-:W-:Y:S02]  /*0670*/  MOV R3, 0xb94d4153 ;  /* 0xb94d415300037802 */ /* 0x000fe40000000f00 */
[----:B------:R-:W-:-:S02]  /*0680*/  LOP3.LUT P4, RZ, R0, 0x2, RZ, 0xc0, !PT ;  /* 0x0000000200ff7812 */ /* 0x000fc4000788c0ff */
[----:B------:R-:W-:-:S03]  /*0690*/  FSEL R0, R2, 1, P3 ;  /* 0x3f80000002007808 */ /* 0x000fc60001800000 */
[----:B------:R-:W-:Y:S02]  /*06a0*/  @P0 FMUL R14, R14, 0.25 ;  /* 0x3e8000000e0e0820 */ /* 0x000fe40000400000 */
[----:B------:R-:W-:Y:S01]  /*06b0*/  @!P3 IMAD.MOV.U32 R5, RZ, RZ, 0x37cbac00 ;  /* 0x37cbac00ff05b424 */ /* 0x000fe200078e00ff */
[----:B------:R-:W-:Y:S01]  /*06c0*/  @!P3 MOV R4, 0x3d2aaabb ;  /* 0x3d2aaabb0004b802 */ /* 0x000fe20000000f00 */
[----:B------:R-:W-:Y:S01]  /*06d0*/  @!P2 FMUL R14, R14, 16777216 ;  /* 0x4b8000000e0ea820 */ /* 0x000fe20000400000 */
[C---:B------:R-:W-:Y:S01]  /*06e0*/  FFMA.FTZ R7, R6.reuse, R0, RZ ;  /* 0x0000000006077223 */ /* 0x040fe200000100ff */
[C---:B------:R-:W-:Y:S01]  /*06f0*/  @!P3 FFMA.FTZ R3, R6.reuse, R5, -0.0013887860113754868507 ;  /* 0xbab607ed0603b423 */ /* 0x040fe20000010005 */
[----:B------:R-:W-:Y:S01]  /*0700*/  IMAD.MOV.U32 R5, RZ, RZ, -0x41d55558 ;  /* 0xbe2aaaa8ff057424 */ /* 0x000fe200078e00ff */
[----:B------:R-:W-:Y:S02]  /*0710*/  @!P3 MOV R5, 0xbeffffff ;  /* 0xbeffffff0005b802 */ /* 0x000fe40000000f00 */
[----:B------:R-:W-:Y:S01]  /*0720*/  FFMA.FTZ R4, R6, R3, R4 ;  /* 0x0000000306047223 */ /* 0x000fe20000010004 */
[----:B------:R-:W1:Y:S01]  /*0730*/  MUFU.RCP R14, R14 ;  /* 0x0000000e000e7308 */ /* 0x000e620000001000 */
[----:B------:R-:W-:-:S02]  /*0740*/  IMAD.MOV.U32 R3, RZ, RZ, 0x3e800000 ;  /* 0x3e800000ff037424 */ /* 0x000fc400078e00ff */
[----:B------:R-:W-:-:S03]  /*0750*/  FFMA.FTZ R5, R6, R4, R5 ;  /* 0x0000000406057223 */ /* 0x000fc60000010005 */
[----:B------:R-:W-:Y:S01]  /*0760*/  FSEL R3, R3, 1, P0 ;  /* 0x3f80000003037808 */ /* 0x000fe20000000000 */
[----:B------:R-:W-:Y:S01]  /*0770*/  FFMA.FTZ R0, R7, R5, R0 ;  /* 0x0000000507007223 */ /* 0x000fe20000010000 */
[----:B------:R-:W-:-:S03]  /*0780*/  LEA R2, P0, R10, UR6, 0x2 ;  /* 0x000000060a027c11 */ /* 0x000fc6000f8010ff */
[----:B------:R-:W-:Y:S01]  /*0790*/  @!P2 FMUL R3, R3, 16777216 ;  /* 0x4b8000000303a820 */ /* 0x000fe20000400000 */
[----:B------:R-:W-:-:S03]  /*07a0*/  @P4 FFMA.FTZ R0, R0, -1, RZ ;  /* 0xbf80000000004823 */ /* 0x000fc600000100ff */
[----:B-1----:R-:W-:Y:S01]  /*07b0*/  FMUL R5, R14, R3 ;  /* 0x000000030e057220 */ /* 0x002fe20000400000 */
[----:B------:R-:W-:Y:S01]  /*07c0*/  SHF.R.S32.HI R3, RZ, 0x1f, R10 ;  /* 0x0000001fff037819 */ /* 0x000fe2000001140a */
[----:B------:R-:W-:-:S03]  /*07d0*/  FMUL R0, R0, R0 ;  /* 0x0000000000007220 */ /* 0x000fc60000400000 */
[----:B------:R-:W-:Y:S01]  /*07e0*/  LEA.HI.X R3, R10, UR7, R3, 0x2, P0 ;  /* 0x000000070a037c11 */ /* 0x000fe200080f1403 */
[----:B------:R-:W-:Y:S01]  /*07f0*/  FFMA R5, R5, R0, R12 ;  /* 0x0000000005057223 */ /* 0x000fe2000000000c */
[----:B0-----:R-:W-:Y:S06]  /*0800*/  @P1 EXIT ;  /* 0x000000000000194d */ /* 0x001fec0003800000 */
[----:B------:R-:W-:Y:S01]  /*0810*/  STG.E desc[UR4][R2.64], R5 ;  /* 0x0000000502007986 */ /* 0x000fe2000c101904 */
[----:B------:R-:W-:Y:S05]  /*0820*/  EXIT ;  /* 0x000000000000794d */ /* 0x000fea0003800000 */
.L_x_3:
[----:B------:R-:W-:-:S00]  /*0830*/  BRA `(.L_x_3) ;  /* 0xfffffffc00fc7947 */ /* 0x000fc0000383ffff */
[----:B------:R-:W-:-:S00]  /*0840*/  NOP ;  /* 0x0000000000007918 */ /* 0x000fc00000000000 */
        /* <DEDUP_REMOVED lines=11> */
.L_x_4:


//--------------------- .nv.global.init           --------------------------
	.section	.nv.global.init,"aw",@progbits
	.align	4
.nv.global.init:
	.type		__cudart_i2opi_f,@object
	.size		__cudart_i2opi_f,(_$_str - __cudart_i2opi_f)
__cudart_i2opi_f:
        /*0000*/ 	.byte	0x41, 0x90, 0x43, 0x3c, 0x99, 0x95, 0x62, 0xdb, 0xc0, 0xdd, 0x34, 0xf5, 0xd1, 0x57, 0x27, 0xfc
        /*0010*/ 	.byte	0x29, 0x15, 0x44, 0x4e, 0x6e, 0x83, 0xf9, 0xa2
	.type		_$_str,@object
	.size		_$_str,(.L_0 - _$_str)
_$_str:
        /*0018*/ 	.byte	0x5f, 0x5f, 0x43, 0x55, 0x44, 0x41, 0x5f, 0x46, 0x54, 0x5a, 0x00
.L_0:


//--------------------- .nv.constant0.triton_poi_fused_add_convolution_mul_pow_reciprocal_sin_view_15 --------------------------
	.section	.nv.constant0.triton_poi_fused_add_convolution_mul_pow_reciprocal_sin_view_15,"a",@progbits
	.sectionflags	@""
	.align	4
.nv.constant0.triton_poi_fused_add_convolution_mul_pow_reciprocal_sin_view_15:
	.zero		572
